//
// Generated by NVIDIA NVVM Compiler
//
// Compiler Build ID: CL-36424714
// Cuda compilation tools, release 13.0, V13.0.88
// Based on NVVM 20.0.0
//

.version 9.0
.target sm_100
.address_size 64

	// .globl	_Z18fast_stress_kernelPfPKfi

.visible .entry _Z18fast_stress_kernelPfPKfi(
	.param .u64 .ptr .align 1 _Z18fast_stress_kernelPfPKfi_param_0,
	.param .u64 .ptr .align 1 _Z18fast_stress_kernelPfPKfi_param_1,
	.param .u32 _Z18fast_stress_kernelPfPKfi_param_2
)
{
	.reg .pred 	%p<2>;
	.reg .b32 	%r<7>;
	.reg .b32 	%f<63>;
	.reg .b64 	%rd<9>;

	ld.param.u64 	%rd1, [_Z18fast_stress_kernelPfPKfi_param_0];
	ld.param.u64 	%rd2, [_Z18fast_stress_kernelPfPKfi_param_1];
	ld.param.u32 	%r2, [_Z18fast_stress_kernelPfPKfi_param_2];
	mov.u32 	%r3, %ctaid.x;
	mov.u32 	%r4, %ntid.x;
	mov.u32 	%r5, %tid.x;
	mad.lo.s32 	%r1, %r3, %r4, %r5;
	setp.ge.s32 	%p1, %r1, %r2;
	@%p1 bra 	$L__BB0_2;
	cvta.to.global.u64 	%rd3, %rd2;
	cvta.to.global.u64 	%rd4, %rd1;
	mul.wide.s32 	%rd5, %r1, 4;
	add.s64 	%rd6, %rd3, %rd5;
	ld.global.f32 	%f1, [%rd6];
	shl.b32 	%r6, %r1, 3;
	sin.approx.f32 	%f2, %f1;
	cos.approx.f32 	%f3, %f2;
	sin.approx.f32 	%f4, %f3;
	mul.wide.s32 	%rd7, %r6, 4;
	add.s64 	%rd8, %rd4, %rd7;
	st.global.f32 	[%rd8], %f4;
	abs.f32 	%f5, %f1;
	add.f32 	%f6, %f5, 0f3DCCCCCD;
	lg2.approx.f32 	%f7, %f6;
	mul.f32 	%f8, %f7, 0f3F317218;
	mul.f32 	%f9, %f8, 0f3FB8AA3B;
	ex2.approx.f32 	%f10, %f9;
	st.global.f32 	[%rd8+4], %f10;
	add.f32 	%f11, %f2, 0f00000000;
	add.f32 	%f12, %f1, %f1;
	sin.approx.f32 	%f13, %f12;
	fma.rn.f32 	%f14, %f13, 0f3F000000, %f11;
	mul.f32 	%f15, %f1, 0f40400000;
	sin.approx.f32 	%f16, %f15;
	div.rn.f32 	%f17, %f16, 0f40400000;
	add.f32 	%f18, %f14, %f17;
	mul.f32 	%f19, %f1, 0f40800000;
	sin.approx.f32 	%f20, %f19;
	fma.rn.f32 	%f21, %f20, 0f3E800000, %f18;
	mul.f32 	%f22, %f1, 0f40A00000;
	sin.approx.f32 	%f23, %f22;
	div.rn.f32 	%f24, %f23, 0f40A00000;
	add.f32 	%f25, %f21, %f24;
	mul.f32 	%f26, %f1, 0f40C00000;
	sin.approx.f32 	%f27, %f26;
	div.rn.f32 	%f28, %f27, 0f40C00000;
	add.f32 	%f29, %f25, %f28;
	mul.f32 	%f30, %f1, 0f40E00000;
	sin.approx.f32 	%f31, %f30;
	div.rn.f32 	%f32, %f31, 0f40E00000;
	add.f32 	%f33, %f29, %f32;
	mul.f32 	%f34, %f1, 0f41000000;
	sin.approx.f32 	%f35, %f34;
	fma.rn.f32 	%f36, %f35, 0f3E000000, %f33;
	st.global.f32 	[%rd8+8], %f36;
	mul.f32 	%f37, %f5, 0fBF000000;
	mul.f32 	%f38, %f37, 0f3FB8AA3B;
	ex2.approx.f32 	%f39, %f38;
	mul.f32 	%f40, %f5, 0f40400000;
	sin.approx.f32 	%f41, %f40;
	mul.f32 	%f42, %f39, %f41;
	st.global.f32 	[%rd8+12], %f42;
	cos.approx.f32 	%f43, %f1;
	mul.f32 	%f44, %f43, %f43;
	fma.rn.f32 	%f45, %f2, %f2, %f44;
	st.global.f32 	[%rd8+16], %f45;
	add.f32 	%f46, %f5, 0f3F800000;
	lg2.approx.f32 	%f47, %f46;
	mul.f32 	%f48, %f47, 0f40200000;
	ex2.approx.f32 	%f49, %f48;
	lg2.approx.f32 	%f50, %f49;
	mul.f32 	%f51, %f50, 0f3F317218;
	mul.f32 	%f52, %f47, 0f3F317218;
	mul.f32 	%f53, %f52, 0f40200000;
	sub.f32 	%f54, %f51, %f53;
	st.global.f32 	[%rd8+20], %f54;
	mul.f32 	%f55, %f1, 0fBFB8AA3B;
	ex2.approx.f32 	%f56, %f55;
	add.f32 	%f57, %f56, 0f3F800000;
	rcp.rn.f32 	%f58, %f57;
	st.global.f32 	[%rd8+24], %f58;
	mul.f32 	%f59, %f1, 0f3FB8AA3B;
	ex2.approx.f32 	%f60, %f59;
	add.f32 	%f61, %f60, %f56;
	div.rn.f32 	%f62, %f60, %f61;
	st.global.f32 	[%rd8+28], %f62;
$L__BB0_2:
	ret;

}


// ===== COMPILED SASS (sm_100) =====

	.target	sm_100

	.elftype	@"ET_EXEC"


//--------------------- .note.nv.tkinfo           --------------------------
	.section	.note.nv.tkinfo,"",@"SHT_NOTE"
	.sectionflags	@"SHF_NOTE_NV_TKINFO"
	.tkinfo
        /*0018*/ 	.word	0x00000002
        /*0030*/ 	.string	""
        /*0030*/ 	.string	"ptxas"
        /*0030*/ 	.string	"Cuda compilation tools, release 13.0, V13.0.88"
        /*0030*/ 	.string	"Build cuda_13.0.r13.0/compiler.36424714_0"
        /*0030*/ 	.string	"-arch sm_100 -m 64 "



//--------------------- .note.nv.cuinfo           --------------------------
	.section	.note.nv.cuinfo,"",@"SHT_NOTE"
	.sectionflags	@"SHF_NOTE_NV_CUINFO"
        /*0018*/ 	.short	0x0002
        /*001a*/ 	.short	0x0064
        /*001c*/ 	.short	0x0082
	.zero		2


//--------------------- .nv.info                  --------------------------
	.section	.nv.info,"",@"SHT_CUDA_INFO"
	.align	4


	//----- nvinfo : EIATTR_REGCOUNT
	.align		4
        /*0000*/ 	.byte	0x04, 0x2f
        /*0002*/ 	.short	(.L_1 - .L_0)
	.align		4
.L_0:
        /*0004*/ 	.word	index@(_Z18fast_stress_kernelPfPKfi)
        /*0008*/ 	.word	0x00000013


	//----- nvinfo : EIATTR_FRAME_SIZE
	.align		4
.L_1:
        /*000c*/ 	.byte	0x04, 0x11
        /*000e*/ 	.short	(.L_3 - .L_2)
	.align		4
.L_2:
        /*0010*/ 	.word	index@($__internal_1_$__cuda_sm3x_div_rn_noftz_f32_slowpath)
        /*0014*/ 	.word	0x00000000


	//----- nvinfo : EIATTR_FRAME_SIZE
	.align		4
.L_3:
        /*0018*/ 	.byte	0x04, 0x11
        /*001a*/ 	.short	(.L_5 - .L_4)
	.align		4
.L_4:
        /*001c*/ 	.word	index@($__internal_0_$__cuda_sm20_rcp_rn_f32_slowpath)
        /*0020*/ 	.word	0x00000000


	//----- nvinfo : EIATTR_FRAME_SIZE
	.align		4
.L_5:
        /*0024*/ 	.byte	0x04, 0x11
        /*0026*/ 	.short	(.L_7 - .L_6)
	.align		4
.L_6:
        /*0028*/ 	.word	index@(_Z18fast_stress_kernelPfPKfi)
        /*002c*/ 	.word	0x00000000


	//----- nvinfo : EIATTR_MIN_STACK_SIZE
	.align		4
.L_7:
        /*0030*/ 	.byte	0x04, 0x12
        /*0032*/ 	.short	(.L_9 - .L_8)
	.align		4
.L_8:
        /*0034*/ 	.word	index@(_Z18fast_stress_kernelPfPKfi)
        /*0038*/ 	.word	0x00000000
.L_9:


//--------------------- .nv.compat                --------------------------
	.section	.nv.compat,"",@"SHT_CUDA_COMPAT_INFO"
	.align	4
        /*0000*/ 	.byte	0x02, 0x09, 0x00, 0x00, 0x02, 0x02, 0x01, 0x00, 0x02, 0x05, 0x05, 0x00, 0x03, 0x07, 0x01, 0x01
        /*0010*/ 	.byte	0x02, 0x03, 0x00, 0x00, 0x02, 0x06, 0x01, 0x00, 0x04, 0x0b, 0x08, 0x00, 0x01, 0x00, 0x00, 0x00
        /*0020*/ 	.byte	0x00, 0x00, 0x00, 0x00


//--------------------- .nv.info._Z18fast_stress_kernelPfPKfi --------------------------
	.section	.nv.info._Z18fast_stress_kernelPfPKfi,"",@"SHT_CUDA_INFO"
	.sectionflags	@""
	.align	4


	//----- nvinfo : EIATTR_CUDA_API_VERSION
	.align		4
        /*0000*/ 	.byte	0x04, 0x37
        /*0002*/ 	.short	(.L_11 - .L_10)
.L_10:
        /*0004*/ 	.word	0x00000082


	//----- nvinfo : EIATTR_KPARAM_INFO
	.align		4
.L_11:
        /*0008*/ 	.byte	0x04, 0x17
        /*000a*/ 	.short	(.L_13 - .L_12)
.L_12:
        /*000c*/ 	.word	0x00000000
        /*0010*/ 	.short	0x0002
        /*0012*/ 	.short	0x0010
        /*0014*/ 	.byte	0x00, 0xf0, 0x11, 0x00


	//----- nvinfo : EIATTR_KPARAM_INFO
	.align		4
.L_13:
        /*0018*/ 	.byte	0x04, 0x17
        /*001a*/ 	.short	(.L_15 - .L_14)
.L_14:
        /*001c*/ 	.word	0x00000000
        /*0020*/ 	.short	0x0001
        /*0022*/ 	.short	0x0008
        /*0024*/ 	.byte	0x00, 0xf5, 0x21, 0x00


	//----- nvinfo : EIATTR_KPARAM_INFO
	.align		4
.L_15:
        /*0028*/ 	.byte	0x04, 0x17
        /*002a*/ 	.short	(.L_17 - .L_16)
.L_16:
        /*002c*/ 	.word	0x00000000
        /*0030*/ 	.short	0x0000
        /*0032*/ 	.short	0x0000
        /*0034*/ 	.byte	0x00, 0xf5, 0x21, 0x00


	//----- nvinfo : EIATTR_SPARSE_MMA_MASK
	.align		4
.L_17:
        /*0038*/ 	.byte	0x03, 0x50
        /*003a*/ 	.short	0x0000


	//----- nvinfo : EIATTR_MAXREG_COUNT
	.align		4
        /*003c*/ 	.byte	0x03, 0x1b
        /*003e*/ 	.short	0x00ff


	//----- nvinfo : EIATTR_MERCURY_ISA_VERSION
	.align		4
        /*0040*/ 	.byte	0x03, 0x5f
        /*0042*/ 	.short	0x0101


	//----- nvinfo : EIATTR_VRC_CTA_INIT_COUNT
	.align		4
        /*0044*/ 	.byte	0x02, 0x4a
	.zero		1
	.zero		1


	//----- nvinfo : EIATTR_EXIT_INSTR_OFFSETS
	.align		4
        /*0048*/ 	.byte	0x04, 0x1c
        /*004a*/ 	.short	(.L_19 - .L_18)


	//   ....[0]....
.L_18:
        /*004c*/ 	.word	0x00000070


	//   ....[1]....
        /*0050*/ 	.word	0x00000bd0


	//----- nvinfo : EIATTR_CRS_STACK_SIZE
	.align		4
.L_19:
        /*0054*/ 	.byte	0x04, 0x1e
        /*0056*/ 	.short	(.L_21 - .L_20)
.L_20:
        /*0058*/ 	.word	0x00000000


	//----- nvinfo : EIATTR_CBANK_PARAM_SIZE
	.align		4
.L_21:
        /*005c*/ 	.byte	0x03, 0x19
        /*005e*/ 	.short	0x0014


	//----- nvinfo : EIATTR_PARAM_CBANK
	.align		4
        /*0060*/ 	.byte	0x04, 0x0a
        /*0062*/ 	.short	(.L_23 - .L_22)
	.align		4
.L_22:
        /*0064*/ 	.word	index@(.nv.constant0._Z18fast_stress_kernelPfPKfi)
        /*0068*/ 	.short	0x0380
        /*006a*/ 	.short	0x0014


	//----- nvinfo : EIATTR_SW_WAR
	.align		4
.L_23:
        /*006c*/ 	.byte	0x04, 0x36
        /*006e*/ 	.short	(.L_25 - .L_24)
.L_24:
        /*0070*/ 	.word	0x00000008
.L_25:


//--------------------- .nv.callgraph             --------------------------
	.section	.nv.callgraph,"",@"SHT_CUDA_CALLGRAPH"
	.align	4
	.sectionentsize	8
	.align		4
        /*0000*/ 	.word	0x00000000
	.align		4
        /*0004*/ 	.word	0xffffffff
	.align		4
        /*0008*/ 	.word	0x00000000
	.align		4
        /*000c*/ 	.word	0xfffffffe
	.align		4
        /*0010*/ 	.word	0x00000000
	.align		4
        /*0014*/ 	.word	0xfffffffd
	.align		4
        /*0018*/ 	.word	0x00000000
	.align		4
        /*001c*/ 	.word	0xfffffffc


//--------------------- .text._Z18fast_stress_kernelPfPKfi --------------------------
	.section	.text._Z18fast_stress_kernelPfPKfi,"ax",@progbits
	.align	128
        .global         _Z18fast_stress_kernelPfPKfi
        .type           _Z18fast_stress_kernelPfPKfi,@function
        .size           _Z18fast_stress_kernelPfPKfi,(.L_x_30 - _Z18fast_stress_kernelPfPKfi)
        .other          _Z18fast_stress_kernelPfPKfi,@"STO_CUDA_ENTRY STV_DEFAULT"
_Z18fast_stress_kernelPfPKfi:
.text._Z18fast_stress_kernelPfPKfi:
[----:B------:R-:W-:Y:S01]  /*0000*/  LDC R1, c[0x0][0x37c] ;  /* 0x0000df00ff017b82 */ /* 0x000fe20000000800 */
[----:B------:R-:W0:Y:S07]  /*0010*/  S2R R0, SR_TID.X ;  /* 0x0000000000007919 */ /* 0x000e2e0000002100 */
[----:B------:R-:W0:Y:S01]  /*0020*/  S2UR UR4, SR_CTAID.X ;  /* 0x00000000000479c3 */ /* 0x000e220000002500 */
[----:B------:R-:W1:Y:S07]  /*0030*/  LDCU UR5, c[0x0][0x390] ;  /* 0x00007200ff0577ac */ /* 0x000e6e0008000800 */
[----:B------:R-:W0:Y:S02]  /*0040*/  LDC R3, c[0x0][0x360] ;  /* 0x0000d800ff037b82 */ /* 0x000e240000000800 */
[----:B0-----:R-:W-:-:S05]  /*0050*/  IMAD R3, R3, UR4, R0 ;  /* 0x0000000403037c24 */ /* 0x001fca000f8e0200 */
[----:B-1----:R-:W-:-:S13]  /*0060*/  ISETP.GE.AND P0, PT, R3, UR5, PT ;  /* 0x0000000503007c0c */ /* 0x002fda000bf06270 */
[----:B------:R-:W-:Y:S05]  /*0070*/  @P0 EXIT ;  /* 0x000000000000094d */ /* 0x000fea0003800000 */
[----:B------:R-:W0:Y:S01]  /*0080*/  LDC.64 R6, c[0x0][0x388] ;  /* 0x0000e200ff067b82 */ /* 0x000e220000000a00 */
[----:B------:R-:W1:Y:S07]  /*0090*/  LDCU.64 UR4, c[0x0][0x358] ;  /* 0x00006b00ff0477ac */ /* 0x000e6e0008000a00 */
[----:B------:R-:W2:Y:S01]  /*00a0*/  LDC.64 R4, c[0x0][0x380] ;  /* 0x0000e000ff047b82 */ /* 0x000ea20000000a00 */
[----:B0-----:R-:W-:-:S06]  /*00b0*/  IMAD.WIDE R6, R3, 0x4, R6 ;  /* 0x0000000403067825 */ /* 0x001fcc00078e0206 */
[----:B-1----:R-:W3:Y:S01]  /*00c0*/  LDG.E R6, desc[UR4][R6.64] ;  /* 0x0000000406067981 */ /* 0x002ee2000c1e1900 */
[----:B------:R-:W-:Y:S01]  /*00d0*/  SHF.L.U32 R3, R3, 0x3, RZ ;  /* 0x0000000303037819 */ /* 0x000fe200000006ff */
[----:B------:R-:W-:Y:S04]  /*00e0*/  BSSY.RECONVERGENT B0, `(.L_x_0) ;  /* 0x0000026000007945 */ /* 0x000fe80003800200 */
[----:B--2---:R-:W-:Y:S01]  /*00f0*/  IMAD.WIDE R4, R3, 0x4, R4 ;  /* 0x0000000403047825 */ /* 0x004fe200078e0204 */
[----:B------:R-:W-:-:S03]  /*0100*/  MOV R3, 0x40400000 ;  /* 0x4040000000037802 */ /* 0x000fc60000000f00 */
[C---:B---3--:R-:W-:Y:S01]  /*0110*/  FADD R8, |R6|.reuse, 0.10000000149011611938 ;  /* 0x3dcccccd06087421 */ /* 0x048fe20000000200 */
[C---:B------:R-:W-:Y:S01]  /*0120*/  FMUL.RZ R2, R6.reuse, 0.15915493667125701904 ;  /* 0x3e22f98306027820 */ /* 0x040fe2000040c000 */
[----:B------:R-:W-:-:S04]  /*0130*/  FADD R7, R6, R6 ;  /* 0x0000000606077221 */ /* 0x000fc80000000000 */
[----:B------:R-:W0:Y:S08]  /*0140*/  MUFU.LG2 R8, R8 ;  /* 0x0000000800087308 */ /* 0x000e300000000c00 */
[----:B------:R-:W1:Y:S01]  /*0150*/  MUFU.SIN R2, R2 ;  /* 0x0000000200027308 */ /* 0x000e620000000400 */
[----:B0-----:R-:W-:Y:S01]  /*0160*/  FMUL R0, R8, 0.69314718246459960938 ;  /* 0x3f31721808007820 */ /* 0x001fe20000400000 */
[----:B------:R-:W-:-:S03]  /*0170*/  FMUL.RZ R8, R7, 0.15915493667125701904 ;  /* 0x3e22f98307087820 */ /* 0x000fc6000040c000 */
[----:B------:R-:W-:-:S03]  /*0180*/  FMUL R10, R0, 1.4426950216293334961 ;  /* 0x3fb8aa3b000a7820 */ /* 0x000fc60000400000 */
[----:B------:R-:W0:Y:S01]  /*0190*/  MUFU.SIN R8, R8 ;  /* 0x0000000800087308 */ /* 0x000e220000000400 */
[----:B-1----:R-:W-:Y:S01]  /*01a0*/  FMUL.RZ R12, R2, 0.15915493667125701904 ;  /* 0x3e22f983020c7820 */ /* 0x002fe2000040c000 */
[----:B------:R-:W-:Y:S01]  /*01b0*/  FSETP.GEU.AND P0, PT, R10, -126, PT ;  /* 0xc2fc00000a00780b */ /* 0x000fe20003f0e000 */
[----:B------:R-:W-:-:S05]  /*01c0*/  FADD R7, RZ, R2 ;  /* 0x00000002ff077221 */ /* 0x000fca0000000000 */
[----:B------:R1:W2:Y:S07]  /*01d0*/  MUFU.COS R0, R12 ;  /* 0x0000000c00007308 */ /* 0x0002ae0000000000 */
[----:B------:R-:W-:Y:S01]  /*01e0*/  @!P0 FMUL R10, R10, 0.5 ;  /* 0x3f0000000a0a8820 */ /* 0x000fe20000400000 */
[----:B-1----:R-:W-:Y:S02]  /*01f0*/  HFMA2 R12, -RZ, RZ, 1.666015625, -0.052093505859375 ;  /* 0x3eaaaaabff0c7431 */ /* 0x002fe400000001ff */
[----:B0-----:R-:W-:Y:S01]  /*0200*/  FFMA R7, R8, 0.5, R7 ;  /* 0x3f00000008077823 */ /* 0x001fe20000000007 */
[----:B------:R-:W0:Y:S01]  /*0210*/  MUFU.EX2 R11, R10 ;  /* 0x0000000a000b7308 */ /* 0x000e220000000800 */
[----:B--2---:R-:W-:Y:S01]  /*0220*/  FMUL.RZ R9, R0, 0.15915493667125701904 ;  /* 0x3e22f98300097820 */ /* 0x004fe2000040c000 */
[----:B------:R-:W-:Y:S01]  /*0230*/  FMUL R0, R6, 3 ;  /* 0x4040000006007820 */ /* 0x000fe20000400000 */
[----:B------:R-:W-:-:S03]  /*0240*/  FFMA R3, R12, -R3, 1 ;  /* 0x3f8000000c037423 */ /* 0x000fc60000000803 */
[----:B------:R-:W-:Y:S02]  /*0250*/  FMUL.RZ R0, R0, 0.15915493667125701904 ;  /* 0x3e22f98300007820 */ /* 0x000fe4000040c000 */
[----:B------:R-:W1:Y:S01]  /*0260*/  MUFU.SIN R9, R9 ;  /* 0x0000000900097308 */ /* 0x000e620000000400 */
[----:B------:R-:W-:Y:S01]  /*0270*/  FFMA R3, R3, R12, 0.3333333432674407959 ;  /* 0x3eaaaaab03037423 */ /* 0x000fe2000000000c */
[----:B0-----:R-:W-:-:S06]  /*0280*/  @!P0 FMUL R11, R11, R11 ;  /* 0x0000000b0b0b8220 */ /* 0x001fcc0000400000 */
[----:B------:R-:W0:Y:S01]  /*0290*/  MUFU.SIN R0, R0 ;  /* 0x0000000000007308 */ /* 0x000e220000000400 */
[----:B------:R2:W-:Y:S04]  /*02a0*/  STG.E desc[UR4][R4.64+0x4], R11 ;  /* 0x0000040b04007986 */ /* 0x0005e8000c101904 */
[----:B-1----:R2:W-:Y:S03]  /*02b0*/  STG.E desc[UR4][R4.64], R9 ;  /* 0x0000000904007986 */ /* 0x0025e6000c101904 */
[----:B0-----:R-:W0:Y:S01]  /*02c0*/  FCHK P0, R0, 3 ;  /* 0x4040000000007902 */ /* 0x001e220000000000 */
[----:B------:R-:W-:-:S04]  /*02d0*/  FFMA R10, R0, R3, RZ ;  /* 0x00000003000a7223 */ /* 0x000fc800000000ff */
[----:B------:R-:W-:-:S04]  /*02e0*/  FFMA R12, R10, -3, R0 ;  /* 0xc04000000a0c7823 */ /* 0x000fc80000000000 */
[----:B------:R-:W-:Y:S01]  /*02f0*/  FFMA R10, R3, R12, R10 ;  /* 0x0000000c030a7223 */ /* 0x000fe2000000000a */
[----:B0-2---:R-:W-:Y:S06]  /*0300*/  @!P0 BRA `(.L_x_1) ;  /* 0x00000000000c8947 */ /* 0x005fec0003800000 */
[----:B------:R-:W-:Y:S02]  /*0310*/  MOV R3, 0x40400000 ;  /* 0x4040000000037802 */ /* 0x000fe40000000f00 */
[----:B------:R-:W-:-:S07]  /*0320*/  MOV R8, 0x340 ;  /* 0x0000034000087802 */ /* 0x000fce0000000f00 */
[----:B------:R-:W-:Y:S05]  /*0330*/  CALL.REL.NOINC `($__internal_1_$__cuda_sm3x_div_rn_noftz_f32_slowpath) ;  /* 0x0000000800f87944 */ /* 0x000fea0003c00000 */
.L_x_1:
[----:B------:R-:W-:Y:S05]  /*0340*/  BSYNC.RECONVERGENT B0 ;  /* 0x0000000000007941 */ /* 0x000fea0003800200 */
.L_x_0:
[C---:B------:R-:W-:Y:S01]  /*0350*/  FMUL R0, R6.reuse, 5 ;  /* 0x40a0000006007820 */ /* 0x040fe20000400000 */
[----:B------:R-:W-:Y:S01]  /*0360*/  FMUL R3, R6, 4 ;  /* 0x4080000006037820 */ /* 0x000fe20000400000 */
[----:B------:R-:W-:Y:S02]  /*0370*/  IMAD.MOV.U32 R12, RZ, RZ, 0x3e4ccccd ;  /* 0x3e4ccccdff0c7424 */ /* 0x000fe400078e00ff */
[----:B------:R-:W-:Y:S01]  /*0380*/  FADD R7, R7, R10 ;  /* 0x0000000a07077221 */ /* 0x000fe20000000000 */
[----:B------:R-:W-:Y:S01]  /*0390*/  FMUL.RZ R0, R0, 0.15915493667125701904 ;  /* 0x3e22f98300007820 */ /* 0x000fe2000040c000 */
[----:B------:R-:W-:Y:S01]  /*03a0*/  FMUL.RZ R8, R3, 0.15915493667125701904 ;  /* 0x3e22f98303087820 */ /* 0x000fe2000040c000 */
[----:B------:R-:W-:Y:S01]  /*03b0*/  HFMA2 R3, -RZ, RZ, 2.3125, 0 ;  /* 0x40a00000ff037431 */ /* 0x000fe200000001ff */
[----:B------:R-:W-:Y:S03]  /*03c0*/  BSSY.RECONVERGENT B0, `(.L_x_2) ;  /* 0x000000e000007945 */ /* 0x000fe60003800200 */
[----:B------:R-:W0:Y:S01]  /*03d0*/  MUFU.SIN R0, R0 ;  /* 0x0000000000007308 */ /* 0x000e220000000400 */
[----:B------:R-:W-:-:S07]  /*03e0*/  FFMA R3, R12, -R3, 1 ;  /* 0x3f8000000c037423 */ /* 0x000fce0000000803 */
[----:B------:R-:W1:Y:S01]  /*03f0*/  MUFU.SIN R8, R8 ;  /* 0x0000000800087308 */ /* 0x000e620000000400 */
[----:B------:R-:W-:-:S07]  /*0400*/  FFMA R3, R3, R12, 0.20000000298023223877 ;  /* 0x3e4ccccd03037423 */ /* 0x000fce000000000c */
[----:B0-----:R-:W0:Y:S01]  /*0410*/  FCHK P0, R0, 5 ;  /* 0x40a0000000007902 */ /* 0x001e220000000000 */
[----:B------:R-:W-:-:S04]  /*0420*/  FFMA R9, R0, R3, RZ ;  /* 0x0000000300097223 */ /* 0x000fc800000000ff */
[----:B------:R-:W-:Y:S01]  /*0430*/  FFMA R10, R9, -5, R0 ;  /* 0xc0a00000090a7823 */ /* 0x000fe20000000000 */
[----:B-1----:R-:W-:-:S03]  /*0440*/  FFMA R7, R8, 0.25, R7 ;  /* 0x3e80000008077823 */ /* 0x002fc60000000007 */
[----:B------:R-:W-:Y:S01]  /*0450*/  FFMA R10, R3, R10, R9 ;  /* 0x0000000a030a7223 */ /* 0x000fe20000000009 */
[----:B0-----:R-:W-:Y:S06]  /*0460*/  @!P0 BRA `(.L_x_3) ;  /* 0x00000000000c8947 */ /* 0x001fec0003800000 */
[----:B------:R-:W-:Y:S02]  /*0470*/  MOV R3, 0x40a00000 ;  /* 0x40a0000000037802 */ /* 0x000fe40000000f00 */
[----:B------:R-:W-:-:S07]  /*0480*/  MOV R8, 0x4a0 ;  /* 0x000004a000087802 */ /* 0x000fce0000000f00 */
[----:B------:R-:W-:Y:S05]  /*0490*/  CALL.REL.NOINC `($__internal_1_$__cuda_sm3x_div_rn_noftz_f32_slowpath) ;  /* 0x0000000800a07944 */ /* 0x000fea0003c00000 */
.L_x_3:
[----:B------:R-:W-:Y:S05]  /*04a0*/  BSYNC.RECONVERGENT B0 ;  /* 0x0000000000007941 */ /* 0x000fea0003800200 */
.L_x_2:
[----:B------:R-:W-:Y:S01]  /*04b0*/  FMUL R0, R6, 6 ;  /* 0x40c0000006007820 */ /* 0x000fe20000400000 */
[----:B------:R-:W-:Y:S01]  /*04c0*/  MOV R8, 0x3e2aaaab ;  /* 0x3e2aaaab00087802 */ /* 0x000fe20000000f00 */
[----:B------:R-:W-:Y:S01]  /*04d0*/  IMAD.MOV.U32 R3, RZ, RZ, 0x40c00000 ;  /* 0x40c00000ff037424 */ /* 0x000fe200078e00ff */
[----:B------:R-:W-:Y:S01]  /*04e0*/  BSSY.RECONVERGENT B0, `(.L_x_4) ;  /* 0x000000f000007945 */ /* 0x000fe20003800200 */
[----:B------:R-:W-:Y:S01]  /*04f0*/  FMUL.RZ R0, R0, 0.15915493667125701904 ;  /* 0x3e22f98300007820 */ /* 0x000fe2000040c000 */
[----:B------:R-:W-:Y:S01]  /*0500*/  FADD R7, R7, R10 ;  /* 0x0000000a07077221 */ /* 0x000fe20000000000 */
[----:B------:R-:W-:-:S04]  /*0510*/  FFMA R3, R8, -R3, 1 ;  /* 0x3f80000008037423 */ /* 0x000fc80000000803 */
[----:B------:R-:W0:Y:S01]  /*0520*/  MUFU.SIN R0, R0 ;  /* 0x0000000000007308 */ /* 0x000e220000000400 */
[----:B------:R-:W-:-:S07]  /*0530*/  FFMA R3, R3, R8, 0.16666667163372039795 ;  /* 0x3e2aaaab03037423 */ /* 0x000fce0000000008 */
[----:B0-----:R-:W0:Y:S01]  /*0540*/  FCHK P0, R0, 6 ;  /* 0x40c0000000007902 */ /* 0x001e220000000000 */
[----:B------:R-:W-:-:S04]  /*0550*/  FFMA R8, R0, R3, RZ ;  /* 0x0000000300087223 */ /* 0x000fc800000000ff */
[----:B------:R-:W-:-:S04]  /*0560*/  FFMA R9, R8, -6, R0 ;  /* 0xc0c0000008097823 */ /* 0x000fc80000000000 */
[----:B------:R-:W-:Y:S01]  /*0570*/  FFMA R8, R3, R9, R8 ;  /* 0x0000000903087223 */ /* 0x000fe20000000008 */
[----:B0-----:R-:W-:Y:S06]  /*0580*/  @!P0 BRA `(.L_x_5) ;  /* 0x0000000000108947 */ /* 0x001fec0003800000 */
[----:B------:R-:W-:Y:S01]  /*0590*/  HFMA2 R3, -RZ, RZ, 2.375, 0 ;  /* 0x40c00000ff037431 */ /* 0x000fe200000001ff */
[----:B------:R-:W-:-:S07]  /*05a0*/  MOV R8, 0x5c0 ;  /* 0x000005c000087802 */ /* 0x000fce0000000f00 */
[----:B------:R-:W-:Y:S05]  /*05b0*/  CALL.REL.NOINC `($__internal_1_$__cuda_sm3x_div_rn_noftz_f32_slowpath) ;  /* 0x0000000800587944 */ /* 0x000fea0003c00000 */
[----:B------:R-:W-:-:S07]  /*05c0*/  MOV R8, R10 ;  /* 0x0000000a00087202 */ /* 0x000fce0000000f00 */
.L_x_5:
[----:B------:R-:W-:Y:S05]  /*05d0*/  BSYNC.RECONVERGENT B0 ;  /* 0x0000000000007941 */ /* 0x000fea0003800200 */
.L_x_4:
[----:B------:R-:W-:Y:S01]  /*05e0*/  FMUL R0, R6, 7 ;  /* 0x40e0000006007820 */ /* 0x000fe20000400000 */
[----:B------:R-:W-:Y:S01]  /*05f0*/  HFMA2 R10, -RZ, RZ, 1.517578125, 10.2890625 ;  /* 0x3e124925ff0a7431 */ /* 0x000fe200000001ff */
[----:B------:R-:W-:Y:S01]  /*0600*/  MOV R3, 0x40e00000 ;  /* 0x40e0000000037802 */ /* 0x000fe20000000f00 */
[----:B------:R-:W-:Y:S01]  /*0610*/  BSSY.RECONVERGENT B0, `(.L_x_6) ;  /* 0x000000e000007945 */ /* 0x000fe20003800200 */
[----:B------:R-:W-:Y:S01]  /*0620*/  FMUL.RZ R0, R0, 0.15915493667125701904 ;  /* 0x3e22f98300007820 */ /* 0x000fe2000040c000 */
[----:B------:R-:W-:-:S05]  /*0630*/  FADD R7, R7, R8 ;  /* 0x0000000807077221 */ /* 0x000fca0000000000 */
[----:B------:R-:W0:Y:S01]  /*0640*/  MUFU.SIN R0, R0 ;  /* 0x0000000000007308 */ /* 0x000e220000000400 */
[----:B------:R-:W-:-:S04]  /*0650*/  FFMA R3, R10, -R3, 1 ;  /* 0x3f8000000a037423 */ /* 0x000fc80000000803 */
[----:B------:R-:W-:-:S03]  /*0660*/  FFMA R3, R3, R10, 0.14285714924335479736 ;  /* 0x3e12492503037423 */ /* 0x000fc6000000000a */
[----:B0-----:R-:W0:Y:S01]  /*0670*/  FCHK P0, R0, 7 ;  /* 0x40e0000000007902 */ /* 0x001e220000000000 */
[----:B------:R-:W-:-:S04]  /*0680*/  FFMA R9, R0, R3, RZ ;  /* 0x0000000300097223 */ /* 0x000fc800000000ff */
[----:B------:R-:W-:-:S04]  /*0690*/  FFMA R10, R9, -7, R0 ;  /* 0xc0e00000090a7823 */ /* 0x000fc80000000000 */
[----:B------:R-:W-:Y:S01]  /*06a0*/  FFMA R10, R3, R10, R9 ;  /* 0x0000000a030a7223 */ /* 0x000fe20000000009 */
[----:B0-----:R-:W-:Y:S06]  /*06b0*/  @!P0 BRA `(.L_x_7) ;  /* 0x00000000000c8947 */ /* 0x001fec0003800000 */
[----:B------:R-:W-:Y:S01]  /*06c0*/  IMAD.MOV.U32 R3, RZ, RZ, 0x40e00000 ;  /* 0x40e00000ff037424 */ /* 0x000fe200078e00ff */
[----:B------:R-:W-:-:S07]  /*06d0*/  MOV R8, 0x6f0 ;  /* 0x000006f000087802 */ /* 0x000fce0000000f00 */
[----:B------:R-:W-:Y:S05]  /*06e0*/  CALL.REL.NOINC `($__internal_1_$__cuda_sm3x_div_rn_noftz_f32_slowpath) ;  /* 0x00000008000c7944 */ /* 0x000fea0003c00000 */
.L_x_7:
[----:B------:R-:W-:Y:S05]  /*06f0*/  BSYNC.RECONVERGENT B0 ;  /* 0x0000000000007941 */ /* 0x000fea0003800200 */
.L_x_6:
[C---:B------:R-:W-:Y:S01]  /*0700*/  FADD R9, |R6|.reuse, 1 ;  /* 0x3f80000006097421 */ /* 0x040fe20000000200 */
[C---:B------:R-:W-:Y:S01]  /*0710*/  FMUL R3, |R6|.reuse, -0.5 ;  /* 0xbf00000006037820 */ /* 0x040fe20000400200 */
[C---:B------:R-:W-:Y:S01]  /*0720*/  FMUL R16, R6.reuse, -1.4426950216293334961 ;  /* 0xbfb8aa3b06107820 */ /* 0x040fe20000400000 */
[C---:B------:R-:W-:Y:S01]  /*0730*/  FMUL R0, R6.reuse, 8 ;  /* 0x4100000006007820 */ /* 0x040fe20000400000 */
[----:B------:R-:W0:Y:S01]  /*0740*/  MUFU.LG2 R13, R9 ;  /* 0x00000009000d7308 */ /* 0x000e220000000c00 */
[----:B------:R-:W-:Y:S01]  /*0750*/  FMUL R8, R3, 1.4426950216293334961 ;  /* 0x3fb8aa3b03087820 */ /* 0x000fe20000400000 */
[----:B------:R-:W-:Y:S01]  /*0760*/  FMUL R3, |R6|, 3 ;  /* 0x4040000006037820 */ /* 0x000fe20000400200 */
[----:B------:R-:W-:Y:S01]  /*0770*/  FSETP.GEU.AND P2, PT, R16, -126, PT ;  /* 0xc2fc00001000780b */ /* 0x000fe20003f4e000 */
[----:B------:R-:W-:Y:S01]  /*0780*/  FMUL.RZ R0, R0, 0.15915493667125701904 ;  /* 0x3e22f98300007820 */ /* 0x000fe2000040c000 */
[----:B------:R-:W-:Y:S01]  /*0790*/  FMUL.RZ R11, R6, 0.15915493667125701904 ;  /* 0x3e22f983060b7820 */ /* 0x000fe2000040c000 */
[----:B------:R-:W-:Y:S01]  /*07a0*/  FSETP.GEU.AND P0, PT, R8, -126, PT ;  /* 0xc2fc00000800780b */ /* 0x000fe20003f0e000 */
[----:B------:R-:W-:Y:S01]  /*07b0*/  FADD R7, R7, R10 ;  /* 0x0000000a07077221 */ /* 0x000fe20000000000 */
[----:B------:R-:W-:Y:S02]  /*07c0*/  BSSY.RECONVERGENT B0, `(.L_x_8) ;  /* 0x000002b000007945 */ /* 0x000fe40003800200 */
[----:B------:R-:W1:Y:S06]  /*07d0*/  MUFU.SIN R0, R0 ;  /* 0x0000000000007308 */ /* 0x000e6c0000000400 */
[----:B------:R-:W-:Y:S01]  /*07e0*/  @!P2 FMUL R16, R16, 0.5 ;  /* 0x3f0000001010a820 */ /* 0x000fe20000400000 */
[C---:B0-----:R-:W-:Y:S01]  /*07f0*/  FMUL R12, R13.reuse, 2.5 ;  /* 0x402000000d0c7820 */ /* 0x041fe20000400000 */
[----:B------:R-:W0:Y:S01]  /*0800*/  MUFU.COS R11, R11 ;  /* 0x0000000b000b7308 */ /* 0x000e220000000000 */
[----:B------:R-:W-:Y:S01]  /*0810*/  @!P0 FMUL R8, R8, 0.5 ;  /* 0x3f00000008088820 */ /* 0x000fe20000400000 */
[----:B------:R-:W-:-:S02]  /*0820*/  FMUL R13, R13, 0.69314718246459960938 ;  /* 0x3f3172180d0d7820 */ /* 0x000fc40000400000 */
[----:B------:R-:W-:-:S04]  /*0830*/  FSETP.GEU.AND P1, PT, R12, -126, PT ;  /* 0xc2fc00000c00780b */ /* 0x000fc80003f2e000 */
[----:B------:R-:W2:Y:S01]  /*0840*/  MUFU.EX2 R9, R8 ;  /* 0x0000000800097308 */ /* 0x000ea20000000800 */
[----:B-1----:R-:W-:Y:S01]  /*0850*/  FFMA R7, R0, 0.125, R7 ;  /* 0x3e00000000077823 */ /* 0x002fe20000000007 */
[----:B------:R-:W-:-:S04]  /*0860*/  FMUL R0, R13, 2.5 ;  /* 0x402000000d007820 */ /* 0x000fc80000400000 */
[----:B------:R1:W-:Y:S03]  /*0870*/  STG.E desc[UR4][R4.64+0x8], R7 ;  /* 0x0000080704007986 */ /* 0x0003e6000c101904 */
[----:B------:R-:W-:Y:S01]  /*0880*/  @!P1 FMUL R12, R12, 0.5 ;  /* 0x3f0000000c0c9820 */ /* 0x000fe20000400000 */
[----:B0-----:R-:W-:-:S03]  /*0890*/  FMUL R11, R11, R11 ;  /* 0x0000000b0b0b7220 */ /* 0x001fc60000400000 */
[----:B------:R0:W3:Y:S01]  /*08a0*/  MUFU.EX2 R14, R12 ;  /* 0x0000000c000e7308 */ /* 0x0000e20000000800 */
[----:B------:R-:W-:Y:S01]  /*08b0*/  FFMA R11, R2, R2, R11 ;  /* 0x00000002020b7223 */ /* 0x000fe2000000000b */
[----:B--2---:R-:W-:-:S04]  /*08c0*/  @!P0 FMUL R9, R9, R9 ;  /* 0x0000000909098220 */ /* 0x004fc80000400000 */
[----:B------:R1:W-:Y:S01]  /*08d0*/  STG.E desc[UR4][R4.64+0x10], R11 ;  /* 0x0000100b04007986 */ /* 0x0003e2000c101904 */
[----:B0-----:R-:W-:Y:S02]  /*08e0*/  FMUL.RZ R12, R3, 0.15915493667125701904 ;  /* 0x3e22f983030c7820 */ /* 0x001fe4000040c000 */
[----:B------:R-:W0:Y:S01]  /*08f0*/  MUFU.EX2 R3, R16 ;  /* 0x0000001000037308 */ /* 0x000e220000000800 */
[----:B---3--:R-:W-:-:S07]  /*0900*/  @!P1 FMUL R14, R14, R14 ;  /* 0x0000000e0e0e9220 */ /* 0x008fce0000400000 */
[----:B------:R-:W2:Y:S01]  /*0910*/  MUFU.SIN R12, R12 ;  /* 0x0000000c000c7308 */ /* 0x000ea20000000400 */
[----:B------:R-:W-:Y:S01]  /*0920*/  FSETP.GEU.AND P1, PT, R14, 1.175494350822287508e-38, PT ;  /* 0x008000000e00780b */ /* 0x000fe20003f2e000 */
[----:B0-----:R-:W-:-:S12]  /*0930*/  @!P2 FMUL R3, R3, R3 ;  /* 0x000000030303a220 */ /* 0x001fd80000400000 */
[----:B------:R-:W-:Y:S01]  /*0940*/  @!P1 FMUL R14, R14, 16777216 ;  /* 0x4b8000000e0e9820 */ /* 0x000fe20000400000 */
[----:B--2---:R-:W-:-:S03]  /*0950*/  FMUL R9, R9, R12 ;  /* 0x0000000c09097220 */ /* 0x004fc60000400000 */
[----:B------:R-:W0:Y:S02]  /*0960*/  MUFU.LG2 R15, R14 ;  /* 0x0000000e000f7308 */ /* 0x000e240000000c00 */
[----:B------:R1:W-:Y:S01]  /*0970*/  STG.E desc[UR4][R4.64+0xc], R9 ;  /* 0x00000c0904007986 */ /* 0x0003e2000c101904 */
[----:B0-----:R-:W-:-:S04]  /*0980*/  @!P1 FADD R15, R15, -24 ;  /* 0xc1c000000f0f9421 */ /* 0x001fc80000000000 */
[----:B------:R-:W-:Y:S01]  /*0990*/  FFMA R15, R15, 0.69314718246459960938, -R0 ;  /* 0x3f3172180f0f7823 */ /* 0x000fe20000000800 */
[----:B------:R-:W-:-:S04]  /*09a0*/  FADD R0, R3, 1 ;  /* 0x3f80000003007421 */ /* 0x000fc80000000000 */
[----:B------:R1:W-:Y:S01]  /*09b0*/  STG.E desc[UR4][R4.64+0x14], R15 ;  /* 0x0000140f04007986 */ /* 0x0003e2000c101904 */
[----:B------:R-:W-:-:S04]  /*09c0*/  IADD3 R2, PT, PT, R0, 0x1800000, RZ ;  /* 0x0180000000027810 */ /* 0x000fc80007ffe0ff */
[----:B------:R-:W-:-:S04]  /*09d0*/  LOP3.LUT R2, R2, 0x7f800000, RZ, 0xc0, !PT ;  /* 0x7f80000002027812 */ /* 0x000fc800078ec0ff */
[----:B------:R-:W-:-:S13]  /*09e0*/  ISETP.GT.U32.AND P0, PT, R2, 0x1ffffff, PT ;  /* 0x01ffffff0200780c */ /* 0x000fda0003f04070 */
[----:B-1----:R-:W-:Y:S05]  /*09f0*/  @P0 BRA `(.L_x_9) ;  /* 0x00000000000c0947 */ /* 0x002fea0003800000 */
[----:B------:R-:W-:-:S07]  /*0a00*/  MOV R8, 0xa20 ;  /* 0x00000a2000087802 */ /* 0x000fce0000000f00 */
[----:B------:R-:W-:Y:S05]  /*0a10*/  CALL.REL.NOINC `($__internal_0_$__cuda_sm20_rcp_rn_f32_slowpath) ;  /* 0x0000000000707944 */ /* 0x000fea0003c00000 */
[----:B------:R-:W-:Y:S05]  /*0a20*/  BRA `(.L_x_10) ;  /* 0x0000000000107947 */ /* 0x000fea0003800000 */
.L_x_9:
[----:B------:R-:W0:Y:S02]  /*0a30*/  MUFU.RCP R7, R0 ;  /* 0x0000000000077308 */ /* 0x000e240000001000 */
[----:B0-----:R-:W-:-:S04]  /*0a40*/  FFMA R2, R0, R7, -1 ;  /* 0xbf80000000027423 */ /* 0x001fc80000000007 */
[----:B------:R-:W-:-:S04]  /*0a50*/  FADD.FTZ R2, -R2, -RZ ;  /* 0x800000ff02027221 */ /* 0x000fc80000010100 */
[----:B------:R-:W-:-:S07]  /*0a60*/  FFMA R7, R7, R2, R7 ;  /* 0x0000000207077223 */ /* 0x000fce0000000007 */
.L_x_10:
[----:B------:R-:W-:Y:S05]  /*0a70*/  BSYNC.RECONVERGENT B0 ;  /* 0x0000000000007941 */ /* 0x000fea0003800200 */
.L_x_8:
[----:B------:R-:W-:Y:S01]  /*0a80*/  FMUL R6, R6, 1.4426950216293334961 ;  /* 0x3fb8aa3b06067820 */ /* 0x000fe20000400000 */
[----:B------:R0:W-:Y:S01]  /*0a90*/  STG.E desc[UR4][R4.64+0x18], R7 ;  /* 0x0000180704007986 */ /* 0x0001e2000c101904 */
[----:B------:R-:W-:Y:S03]  /*0aa0*/  BSSY.RECONVERGENT B0, `(.L_x_11) ;  /* 0x0000011000007945 */ /* 0x000fe60003800200 */
[----:B------:R-:W-:-:S13]  /*0ab0*/  FSETP.GEU.AND P0, PT, R6, -126, PT ;  /* 0xc2fc00000600780b */ /* 0x000fda0003f0e000 */
[----:B------:R-:W-:-:S04]  /*0ac0*/  @!P0 FMUL R6, R6, 0.5 ;  /* 0x3f00000006068820 */ /* 0x000fc80000400000 */
[----:B------:R-:W1:Y:S02]  /*0ad0*/  MUFU.EX2 R0, R6 ;  /* 0x0000000600007308 */ /* 0x000e640000000800 */
[----:B-1----:R-:W-:-:S04]  /*0ae0*/  @!P0 FMUL R0, R0, R0 ;  /* 0x0000000000008220 */ /* 0x002fc80000400000 */
[----:B------:R-:W-:-:S04]  /*0af0*/  FADD R3, R3, R0 ;  /* 0x0000000003037221 */ /* 0x000fc80000000000 */
[----:B------:R-:W1:Y:S08]  /*0b00*/  MUFU.RCP R2, R3 ;  /* 0x0000000300027308 */ /* 0x000e700000001000 */
[----:B------:R-:W2:Y:S01]  /*0b10*/  FCHK P0, R0, R3 ;  /* 0x0000000300007302 */ /* 0x000ea20000000000 */
[----:B-1----:R-:W-:-:S04]  /*0b20*/  FFMA R9, -R3, R2, 1 ;  /* 0x3f80000003097423 */ /* 0x002fc80000000102 */
[----:B------:R-:W-:-:S04]  /*0b30*/  FFMA R9, R2, R9, R2 ;  /* 0x0000000902097223 */ /* 0x000fc80000000002 */
[----:B------:R-:W-:-:S04]  /*0b40*/  FFMA R2, R0, R9, RZ ;  /* 0x0000000900027223 */ /* 0x000fc800000000ff */
[----:B------:R-:W-:-:S04]  /*0b50*/  FFMA R8, -R3, R2, R0 ;  /* 0x0000000203087223 */ /* 0x000fc80000000100 */
[----:B------:R-:W-:Y:S01]  /*0b60*/  FFMA R9, R9, R8, R2 ;  /* 0x0000000809097223 */ /* 0x000fe20000000002 */
[----:B0-2---:R-:W-:Y:S06]  /*0b70*/  @!P0 BRA `(.L_x_12) ;  /* 0x00000000000c8947 */ /* 0x005fec0003800000 */
[----:B------:R-:W-:-:S07]  /*0b80*/  MOV R8, 0xba0 ;  /* 0x00000ba000087802 */ /* 0x000fce0000000f00 */
[----:B------:R-:W-:Y:S05]  /*0b90*/  CALL.REL.NOINC `($__internal_1_$__cuda_sm3x_div_rn_noftz_f32_slowpath) ;  /* 0x0000000000e07944 */ /* 0x000fea0003c00000 */
[----:B------:R-:W-:-:S07]  /*0ba0*/  MOV R9, R10 ;  /* 0x0000000a00097202 */ /* 0x000fce0000000f00 */
.L_x_12:
[----:B------:R-:W-:Y:S05]  /*0bb0*/  BSYNC.RECONVERGENT B0 ;  /* 0x0000000000007941 */ /* 0x000fea0003800200 */
.L_x_11:
[----:B------:R-:W-:Y:S01]  /*0bc0*/  STG.E desc[UR4][R4.64+0x1c], R9 ;  /* 0x00001c0904007986 */ /* 0x000fe2000c101904 */
[----:B------:R-:W-:Y:S05]  /*0bd0*/  EXIT ;  /* 0x000000000000794d */ /* 0x000fea0003800000 */
        .weak           $__internal_0_$__cuda_sm20_rcp_rn_f32_slowpath
        .type           $__internal_0_$__cuda_sm20_rcp_rn_f32_slowpath,@function
        .size           $__internal_0_$__cuda_sm20_rcp_rn_f32_slowpath,($__internal_1_$__cuda_sm3x_div_rn_noftz_f32_slowpath - $__internal_0_$__cuda_sm20_rcp_rn_f32_slowpath)
$__internal_0_$__cuda_sm20_rcp_rn_f32_slowpath:
[----:B------:R-:W-:Y:S01]  /*0be0*/  SHF.L.U32 R2, R0, 0x1, RZ ;  /* 0x0000000100027819 */ /* 0x000fe200000006ff */
[----:B------:R-:W-:Y:S03]  /*0bf0*/  BSSY.RECONVERGENT B1, `(.L_x_13) ;  /* 0x0000030000017945 */ /* 0x000fe60003800200 */
[----:B------:R-:W-:-:S04]  /*0c00*/  SHF.R.U32.HI R2, RZ, 0x18, R2 ;  /* 0x00000018ff027819 */ /* 0x000fc80000011602 */
[----:B------:R-:W-:-:S13]  /*0c10*/  ISETP.NE.U32.AND P0, PT, R2, RZ, PT ;  /* 0x000000ff0200720c */ /* 0x000fda0003f05070 */
[----:B------:R-:W-:Y:S05]  /*0c20*/  @P0 BRA `(.L_x_14) ;  /* 0x0000000000280947 */ /* 0x000fea0003800000 */
[----:B------:R-:W-:-:S04]  /*0c30*/  SHF.L.U32 R2, R0, 0x1, RZ ;  /* 0x0000000100027819 */ /* 0x000fc800000006ff */
[----:B------:R-:W-:-:S13]  /*0c40*/  ISETP.NE.AND P0, PT, R2, RZ, PT ;  /* 0x000000ff0200720c */ /* 0x000fda0003f05270 */
[----:B------:R-:W-:Y:S01]  /*0c50*/  @P0 FFMA R9, R0, 1.84467440737095516160e+19, RZ ;  /* 0x5f80000000090823 */ /* 0x000fe200000000ff */
[----:B------:R-:W-:Y:S08]  /*0c60*/  @!P0 MUFU.RCP R7, R0 ;  /* 0x0000000000078308 */ /* 0x000ff00000001000 */
[----:B------:R-:W0:Y:S02]  /*0c70*/  @P0 MUFU.RCP R2, R9 ;  /* 0x0000000900020308 */ /* 0x000e240000001000 */
[----:B0-----:R-:W-:-:S04]  /*0c80*/  @P0 FFMA R10, R9, R2, -1 ;  /* 0xbf800000090a0423 */ /* 0x001fc80000000002 */
[----:B------:R-:W-:-:S04]  /*0c90*/  @P0 FADD.FTZ R11, -R10, -RZ ;  /* 0x800000ff0a0b0221 */ /* 0x000fc80000010100 */
[----:B------:R-:W-:-:S04]  /*0ca0*/  @P0 FFMA R2, R2, R11, R2 ;  /* 0x0000000b02020223 */ /* 0x000fc80000000002 */
[----:B------:R-:W-:Y:S01]  /*0cb0*/  @P0 FFMA R7, R2, 1.84467440737095516160e+19, RZ ;  /* 0x5f80000002070823 */ /* 0x000fe200000000ff */
[----:B------:R-:W-:Y:S06]  /*0cc0*/  BRA `(.L_x_15) ;  /* 0x0000000000887947 */ /* 0x000fec0003800000 */
.L_x_14:
[----:B------:R-:W-:-:S05]  /*0cd0*/  VIADD R7, R2, 0xffffff03 ;  /* 0xffffff0302077836 */ /* 0x000fca0000000000 */
[----:B------:R-:W-:-:S13]  /*0ce0*/  ISETP.GT.U32.AND P0, PT, R7, 0x1, PT ;  /* 0x000000010700780c */ /* 0x000fda0003f04070 */
[----:B------:R-:W-:Y:S05]  /*0cf0*/  @P0 BRA `(.L_x_16) ;  /* 0x0000000000780947 */ /* 0x000fea0003800000 */
[----:B------:R-:W-:Y:S01]  /*0d00*/  LOP3.LUT R9, R0, 0x7fffff, RZ, 0xc0, !PT ;  /* 0x007fffff00097812 */ /* 0x000fe200078ec0ff */
[----:B------:R-:W-:-:S03]  /*0d10*/  HFMA2 R14, -RZ, RZ, 0, 1.78813934326171875e-07 ;  /* 0x00000003ff0e7431 */ /* 0x000fc600000001ff */
[----:B------:R-:W-:-:S04]  /*0d20*/  LOP3.LUT R9, R9, 0x3f800000, RZ, 0xfc, !PT ;  /* 0x3f80000009097812 */ /* 0x000fc800078efcff */
[----:B------:R-:W0:Y:S01]  /*0d30*/  MUFU.RCP R10, R9 ;  /* 0x00000009000a7308 */ /* 0x000e220000001000 */
[----:B------:R-:W-:Y:S01]  /*0d40*/  SHF.L.U32 R13, R14, R7, RZ ;  /* 0x000000070e0d7219 */ /* 0x000fe200000006ff */
[----:B0-----:R-:W-:-:S04]  /*0d50*/  FFMA R11, R9, R10, -1 ;  /* 0xbf800000090b7423 */ /* 0x001fc8000000000a */
[----:B------:R-:W-:-:S04]  /*0d60*/  FADD.FTZ R11, -R11, -RZ ;  /* 0x800000ff0b0b7221 */ /* 0x000fc80000010100 */
[CCC-:B------:R-:W-:Y:S01]  /*0d70*/  FFMA.RM R12, R10.reuse, R11.reuse, R10.reuse ;  /* 0x0000000b0a0c7223 */ /* 0x1c0fe2000000400a */
[----:B------:R-:W-:-:S04]  /*0d80*/  FFMA.RP R11, R10, R11, R10 ;  /* 0x0000000b0a0b7223 */ /* 0x000fc8000000800a */
[C---:B------:R-:W-:Y:S02]  /*0d90*/  LOP3.LUT R10, R12.reuse, 0x7fffff, RZ, 0xc0, !PT ;  /* 0x007fffff0c0a7812 */ /* 0x040fe400078ec0ff */
[----:B------:R-:W-:Y:S02]  /*0da0*/  FSETP.NEU.FTZ.AND P0, PT, R12, R11, PT ;  /* 0x0000000b0c00720b */ /* 0x000fe40003f1d000 */
[----:B------:R-:W-:Y:S02]  /*0db0*/  LOP3.LUT R10, R10, 0x800000, RZ, 0xfc, !PT ;  /* 0x008000000a0a7812 */ /* 0x000fe400078efcff */
[----:B------:R-:W-:Y:S02]  /*0dc0*/  SEL R11, RZ, 0xffffffff, !P0 ;  /* 0xffffffffff0b7807 */ /* 0x000fe40004000000 */
[----:B------:R-:W-:Y:S02]  /*0dd0*/  LOP3.LUT R12, R13, R10, RZ, 0xc0, !PT ;  /* 0x0000000a0d0c7212 */ /* 0x000fe400078ec0ff */
[----:B------:R-:W-:-:S02]  /*0de0*/  IADD3 R11, PT, PT, -R11, RZ, RZ ;  /* 0x000000ff0b0b7210 */ /* 0x000fc40007ffe1ff */
[-C--:B------:R-:W-:Y:S02]  /*0df0*/  SHF.R.U32.HI R12, RZ, R7.reuse, R12 ;  /* 0x00000007ff0c7219 */ /* 0x080fe4000001160c */
[----:B------:R-:W-:Y:S02]  /*0e00*/  LOP3.LUT P1, RZ, R11, R7, R10, 0xf8, !PT ;  /* 0x000000070bff7212 */ /* 0x000fe4000782f80a */
[C---:B------:R-:W-:Y:S02]  /*0e10*/  LOP3.LUT P0, RZ, R12.reuse, 0x1, RZ, 0xc0, !PT ;  /* 0x000000010cff7812 */ /* 0x040fe4000780c0ff */
[----:B------:R-:W-:-:S04]  /*0e20*/  LOP3.LUT P2, RZ, R12, 0x2, RZ, 0xc0, !PT ;  /* 0x000000020cff7812 */ /* 0x000fc8000784c0ff */
[----:B------:R-:W-:Y:S02]  /*0e30*/  PLOP3.LUT P0, PT, P0, P1, P2, 0xe0, 0x0 ;  /* 0x000000000000781c */ /* 0x000fe40000703c20 */
[----:B------:R-:W-:Y:S02]  /*0e40*/  LOP3.LUT P1, RZ, R0, 0x7fffff, RZ, 0xc0, !PT ;  /* 0x007fffff00ff7812 */ /* 0x000fe4000782c0ff */
[----:B------:R-:W-:-:S04]  /*0e50*/  SEL R7, RZ, 0x1, !P0 ;  /* 0x00000001ff077807 */ /* 0x000fc80004000000 */
[----:B------:R-:W-:-:S04]  /*0e60*/  IADD3 R7, PT, PT, -R7, RZ, RZ ;  /* 0x000000ff07077210 */ /* 0x000fc80007ffe1ff */
[----:B------:R-:W-:Y:S02]  /*0e70*/  ISETP.GE.AND P0, PT, R7, RZ, PT ;  /* 0x000000ff0700720c */ /* 0x000fe40003f06270 */
[----:B------:R-:W-:-:S04]  /*0e80*/  IADD3 R7, PT, PT, R2, -0xfc, RZ ;  /* 0xffffff0402077810 */ /* 0x000fc80007ffe0ff */
[----:B------:R-:W-:-:S07]  /*0e90*/  SHF.R.U32.HI R7, RZ, R7, R10 ;  /* 0x00000007ff077219 */ /* 0x000fce000001160a */
[----:B------:R-:W-:-:S05]  /*0ea0*/  @!P0 VIADD R7, R7, 0x1 ;  /* 0x0000000107078836 */ /* 0x000fca0000000000 */
[----:B------:R-:W-:-:S04]  /*0eb0*/  @!P1 SHF.L.U32 R7, R7, 0x1, RZ ;  /* 0x0000000107079819 */ /* 0x000fc800000006ff */
[----:B------:R-:W-:Y:S01]  /*0ec0*/  LOP3.LUT R7, R7, 0x80000000, R0, 0xf8, !PT ;  /* 0x8000000007077812 */ /* 0x000fe200078ef800 */
[----:B------:R-:W-:Y:S06]  /*0ed0*/  BRA `(.L_x_15) ;  /* 0x0000000000047947 */ /* 0x000fec0003800000 */
.L_x_16:
[----:B------:R0:W1:Y:S02]  /*0ee0*/  MUFU.RCP R7, R0 ;  /* 0x0000000000077308 */ /* 0x0000640000001000 */
.L_x_15:
[----:B------:R-:W-:Y:S05]  /*0ef0*/  BSYNC.RECONVERGENT B1 ;  /* 0x0000000000017941 */ /* 0x000fea0003800200 */
.L_x_13:
[----:B------:R-:W-:-:S04]  /*0f00*/  MOV R9, 0x0 ;  /* 0x0000000000097802 */ /* 0x000fc80000000f00 */
[----:B01----:R-:W-:Y:S05]  /*0f10*/  RET.REL.NODEC R8 `(_Z18fast_stress_kernelPfPKfi) ;  /* 0xfffffff008387950 */ /* 0x003fea0003c3ffff */
        .weak           $__internal_1_$__cuda_sm3x_div_rn_noftz_f32_slowpath
        .type           $__internal_1_$__cuda_sm3x_div_rn_noftz_f32_slowpath,@function
        .size           $__internal_1_$__cuda_sm3x_div_rn_noftz_f32_slowpath,(.L_x_30 - $__internal_1_$__cuda_sm3x_div_rn_noftz_f32_slowpath)
$__internal_1_$__cuda_sm3x_div_rn_noftz_f32_slowpath:
[----:B------:R-:W-:Y:S01]  /*0f20*/  SHF.R.U32.HI R10, RZ, 0x17, R3 ;  /* 0x00000017ff0a7819 */ /* 0x000fe20000011603 */
[----:B------:R-:W-:Y:S01]  /*0f30*/  BSSY.RECONVERGENT B1, `(.L_x_17) ;  /* 0x0000062000017945 */ /* 0x000fe20003800200 */
[----:B------:R-:W-:Y:S02]  /*0f40*/  SHF.R.U32.HI R9, RZ, 0x17, R0 ;  /* 0x00000017ff097819 */ /* 0x000fe40000011600 */
[----:B------:R-:W-:Y:S02]  /*0f50*/  LOP3.LUT R10, R10, 0xff, RZ, 0xc0, !PT ;  /* 0x000000ff0a0a7812 */ /* 0x000fe400078ec0ff */
[----:B------:R-:W-:Y:S02]  /*0f60*/  LOP3.LUT R14, R9, 0xff, RZ, 0xc0, !PT ;  /* 0x000000ff090e7812 */ /* 0x000fe400078ec0ff */
[----:B------:R-:W-:Y:S02]  /*0f70*/  IADD3 R12, PT, PT, R10, -0x1, RZ ;  /* 0xffffffff0a0c7810 */ /* 0x000fe40007ffe0ff */
[----:B------:R-:W-:-:S02]  /*0f80*/  IADD3 R11, PT, PT, R14, -0x1, RZ ;  /* 0xffffffff0e0b7810 */ /* 0x000fc40007ffe0ff */
[----:B------:R-:W-:-:S04]  /*0f90*/  ISETP.GT.U32.AND P0, PT, R12, 0xfd, PT ;  /* 0x000000fd0c00780c */ /* 0x000fc80003f04070 */
[----:B------:R-:W-:-:S13]  /*0fa0*/  ISETP.GT.U32.OR P0, PT, R11, 0xfd, P0 ;  /* 0x000000fd0b00780c */ /* 0x000fda0000704470 */
[----:B------:R-:W-:Y:S01]  /*0fb0*/  @!P0 IMAD.MOV.U32 R9, RZ, RZ, RZ ;  /* 0x000000ffff098224 */ /* 0x000fe200078e00ff */
[----:B------:R-:W-:Y:S06]  /*0fc0*/  @!P0 BRA `(.L_x_18) ;  /* 0x00000000005c8947 */ /* 0x000fec0003800000 */
[----:B------:R-:W-:Y:S02]  /*0fd0*/  FSETP.GTU.FTZ.AND P0, PT, |R0|, +INF , PT ;  /* 0x7f8000000000780b */ /* 0x000fe40003f1c200 */
[----:B------:R-:W-:-:S04]  /*0fe0*/  FSETP.GTU.FTZ.AND P1, PT, |R3|, +INF , PT ;  /* 0x7f8000000300780b */ /* 0x000fc80003f3c200 */
[----:B------:R-:W-:-:S13]  /*0ff0*/  PLOP3.LUT P0, PT, P0, P1, PT, 0xf8, 0x8f ;  /* 0x00000000008f781c */ /* 0x000fda0000703f70 */
[----:B------:R-:W-:Y:S05]  /*1000*/  @P0 BRA `(.L_x_19) ;  /* 0x00000004004c0947 */ /* 0x000fea0003800000 */
[----:B------:R-:W-:-:S13]  /*1010*/  LOP3.LUT P0, RZ, R3, 0x7fffffff, R0, 0xc8, !PT ;  /* 0x7fffffff03ff7812 */ /* 0x000fda000780c800 */
[----:B------:R-:W-:Y:S05]  /*1020*/  @!P0 BRA `(.L_x_20) ;  /* 0x00000004003c8947 */ /* 0x000fea0003800000 */
[C---:B------:R-:W-:Y:S02]  /*1030*/  FSETP.NEU.FTZ.AND P2, PT, |R0|.reuse, +INF , PT ;  /* 0x7f8000000000780b */ /* 0x040fe40003f5d200 */
[----:B------:R-:W-:Y:S02]  /*1040*/  FSETP.NEU.FTZ.AND P1, PT, |R3|, +INF , PT ;  /* 0x7f8000000300780b */ /* 0x000fe40003f3d200 */
[----:B------:R-:W-:-:S11]  /*1050*/  FSETP.NEU.FTZ.AND P0, PT, |R0|, +INF , PT ;  /* 0x7f8000000000780b */ /* 0x000fd60003f1d200 */
[----:B------:R-:W-:Y:S05]  /*1060*/  @!P1 BRA !P2, `(.L_x_20) ;  /* 0x00000004002c9947 */ /* 0x000fea0005000000 */
[----:B------:R-:W-:-:S04]  /*1070*/  LOP3.LUT P2, RZ, R0, 0x7fffffff, RZ, 0xc0, !PT ;  /* 0x7fffffff00ff7812 */ /* 0x000fc8000784c0ff */
[----:B------:R-:W-:-:S13]  /*1080*/  PLOP3.LUT P1, PT, P1, P2, PT, 0x2f, 0xf2 ;  /* 0x0000000000f2781c */ /* 0x000fda0000f24577 */
[----:B------:R-:W-:Y:S05]  /*1090*/  @P1 BRA `(.L_x_21) ;  /* 0x0000000400181947 */ /* 0x000fea0003800000 */
[----:B------:R-:W-:-:S04]  /*10a0*/  LOP3.LUT P1, RZ, R3, 0x7fffffff, RZ, 0xc0, !PT ;  /* 0x7fffffff03ff7812 */ /* 0x000fc8000782c0ff */
[----:B------:R-:W-:-:S13]  /*10b0*/  PLOP3.LUT P0, PT, P0, P1, PT, 0x2f, 0xf2 ;  /* 0x0000000000f2781c */ /* 0x000fda0000702577 */
[----:B------:R-:W-:Y:S05]  /*10c0*/  @P0 BRA `(.L_x_22) ;  /* 0x0000000400000947 */ /* 0x000fea0003800000 */
[----:B------:R-:W-:Y:S02]  /*10d0*/  ISETP.GE.AND P0, PT, R11, RZ, PT ;  /* 0x000000ff0b00720c */ /* 0x000fe40003f06270 */
[----:B------:R-:W-:-:S11]  /*10e0*/  ISETP.GE.AND P1, PT, R12, RZ, PT ;  /* 0x000000ff0c00720c */ /* 0x000fd60003f26270 */
[----:B------:R-:W-:Y:S01]  /*10f0*/  @P0 MOV R9, RZ ;  /* 0x000000ff00090202 */ /* 0x000fe20000000f00 */
[----:B------:R-:W-:Y:S01]  /*1100*/  @!P0 FFMA R0, R0, 1.84467440737095516160e+19, RZ ;  /* 0x5f80000000008823 */ /* 0x000fe200000000ff */
[----:B------:R-:W-:Y:S01]  /*1110*/  @!P0 MOV R9, 0xffffffc0 ;  /* 0xffffffc000098802 */ /* 0x000fe20000000f00 */
[----:B------:R-:W-:-:S03]  /*1120*/  @!P1 FFMA R3, R3, 1.84467440737095516160e+19, RZ ;  /* 0x5f80000003039823 */ /* 0x000fc600000000ff */
[----:B------:R-:W-:-:S07]  /*1130*/  @!P1 IADD3 R9, PT, PT, R9, 0x40, RZ ;  /* 0x0000004009099810 */ /* 0x000fce0007ffe0ff */
.L_x_18:
[----:B------:R-:W-:Y:S01]  /*1140*/  LEA R12, R10, 0xc0800000, 0x17 ;  /* 0xc08000000a0c7811 */ /* 0x000fe200078eb8ff */
[----:B------:R-:W-:Y:S03]  /*1150*/  BSSY.RECONVERGENT B2, `(.L_x_23) ;  /* 0x0000036000027945 */ /* 0x000fe60003800200 */
[----:B------:R-:W-:Y:S01]  /*1160*/  IADD3 R12, PT, PT, -R12, R3, RZ ;  /* 0x000000030c0c7210 */ /* 0x000fe20007ffe1ff */
[----:B------:R-:W-:-:S03]  /*1170*/  VIADD R3, R14, 0xffffff81 ;  /* 0xffffff810e037836 */ /* 0x000fc60000000000 */
[----:B------:R-:W0:Y:S01]  /*1180*/  MUFU.RCP R11, R12 ;  /* 0x0000000c000b7308 */ /* 0x000e220000001000 */
[----:B------:R-:W-:Y:S01]  /*1190*/  FADD.FTZ R13, -R12, -RZ ;  /* 0x800000ff0c0d7221 */ /* 0x000fe20000010100 */
[C---:B------:R-:W-:Y:S01]  /*11a0*/  IMAD R0, R3.reuse, -0x800000, R0 ;  /* 0xff80000003007824 */ /* 0x040fe200078e0200 */
[----:B------:R-:W-:-:S04]  /*11b0*/  IADD3 R10, PT, PT, R3, 0x7f, -R10 ;  /* 0x0000007f030a7810 */ /* 0x000fc80007ffe80a */
[----:B------:R-:W-:Y:S01]  /*11c0*/  IADD3 R10, PT, PT, R10, R9, RZ ;  /* 0x000000090a0a7210 */ /* 0x000fe20007ffe0ff */
[----:B0-----:R-:W-:-:S04]  /*11d0*/  FFMA R14, R11, R13, 1 ;  /* 0x3f8000000b0e7423 */ /* 0x001fc8000000000d */
[----:B------:R-:W-:-:S04]  /*11e0*/  FFMA R16, R11, R14, R11 ;  /* 0x0000000e0b107223 */ /* 0x000fc8000000000b */
[----:B------:R-:W-:-:S04]  /*11f0*/  FFMA R11, R0, R16, RZ ;  /* 0x00000010000b7223 */ /* 0x000fc800000000ff */
[----:B------:R-:W-:-:S04]  /*1200*/  FFMA R14, R13, R11, R0 ;  /* 0x0000000b0d0e7223 */ /* 0x000fc80000000000 */
[----:B------:R-:W-:-:S04]  /*1210*/  FFMA R11, R16, R14, R11 ;  /* 0x0000000e100b7223 */ /* 0x000fc8000000000b */
[----:B------:R-:W-:-:S04]  /*1220*/  FFMA R14, R13, R11, R0 ;  /* 0x0000000b0d0e7223 */ /* 0x000fc80000000000 */
[----:B------:R-:W-:-:S05]  /*1230*/  FFMA R0, R16, R14, R11 ;  /* 0x0000000e10007223 */ /* 0x000fca000000000b */
[----:B------:R-:W-:-:S04]  /*1240*/  SHF.R.U32.HI R3, RZ, 0x17, R0 ;  /* 0x00000017ff037819 */ /* 0x000fc80000011600 */
[----:B------:R-:W-:-:S04]  /*1250*/  LOP3.LUT R3, R3, 0xff, RZ, 0xc0, !PT ;  /* 0x000000ff03037812 */ /* 0x000fc800078ec0ff */
[----:B------:R-:W-:-:S04]  /*1260*/  IADD3 R13, PT, PT, R3, R10, RZ ;  /* 0x0000000a030d7210 */ /* 0x000fc80007ffe0ff */
[----:B------:R-:W-:-:S04]  /*1270*/  IADD3 R3, PT, PT, R13, -0x1, RZ ;  /* 0xffffffff0d037810 */ /* 0x000fc80007ffe0ff */
[----:B------:R-:W-:-:S13]  /*1280*/  ISETP.GE.U32.AND P0, PT, R3, 0xfe, PT ;  /* 0x000000fe0300780c */ /* 0x000fda0003f06070 */
[----:B------:R-:W-:Y:S05]  /*1290*/  @!P0 BRA `(.L_x_24) ;  /* 0x0000000000808947 */ /* 0x000fea0003800000 */
[----:B------:R-:W-:-:S13]  /*12a0*/  ISETP.GT.AND P0, PT, R13, 0xfe, PT ;  /* 0x000000fe0d00780c */ /* 0x000fda0003f04270 */
[----:B------:R-:W-:Y:S05]  /*12b0*/  @P0 BRA `(.L_x_25) ;  /* 0x00000000006c0947 */ /* 0x000fea0003800000 */
[----:B------:R-:W-:-:S13]  /*12c0*/  ISETP.GE.AND P0, PT, R13, 0x1, PT ;  /* 0x000000010d00780c */ /* 0x000fda0003f06270 */
[----:B------:R-:W-:Y:S05]  /*12d0*/  @P0 BRA `(.L_x_26) ;  /* 0x0000000000740947 */ /* 0x000fea0003800000 */
[----:B------:R-:W-:Y:S02]  /*12e0*/  ISETP.GE.AND P0, PT, R13, -0x18, PT ;  /* 0xffffffe80d00780c */ /* 0x000fe40003f06270 */
[----:B------:R-:W-:-:S11]  /*12f0*/  LOP3.LUT R0, R0, 0x80000000, RZ, 0xc0, !PT ;  /* 0x8000000000007812 */ /* 0x000fd600078ec0ff */
[----:B------:R-:W-:Y:S05]  /*1300*/  @!P0 BRA `(.L_x_26) ;  /* 0x0000000000688947 */ /* 0x000fea0003800000 */
[CCC-:B------:R-:W-:Y:S01]  /*1310*/  FFMA.RZ R3, R16.reuse, R14.reuse, R11.reuse ;  /* 0x0000000e10037223 */ /* 0x1c0fe2000000c00b */
[C---:B------:R-:W-:Y:S01]  /*1320*/  IADD3 R12, PT, PT, R13.reuse, 0x20, RZ ;  /* 0x000000200d0c7810 */ /* 0x040fe20007ffe0ff */
[CCC-:B------:R-:W-:Y:S01]  /*1330*/  FFMA.RM R10, R16.reuse, R14.reuse, R11.reuse ;  /* 0x0000000e100a7223 */ /* 0x1c0fe2000000400b */
[----:B------:R-:W-:Y:S02]  /*1340*/  ISETP.NE.AND P2, PT, R13, RZ, PT ;  /* 0x000000ff0d00720c */ /* 0x000fe40003f45270 */
[----:B------:R-:W-:Y:S01]  /*1350*/  LOP3.LUT R9, R3, 0x7fffff, RZ, 0xc0, !PT ;  /* 0x007fffff03097812 */ /* 0x000fe200078ec0ff */
[----:B------:R-:W-:Y:S01]  /*1360*/  FFMA.RP R3, R16, R14, R11 ;  /* 0x0000000e10037223 */ /* 0x000fe2000000800b */
[----:B------:R-:W-:Y:S01]  /*1370*/  IMAD.MOV R11, RZ, RZ, -R13 ;  /* 0x000000ffff0b7224 */ /* 0x000fe200078e0a0d */
[----:B------:R-:W-:Y:S02]  /*1380*/  ISETP.NE.AND P1, PT, R13, RZ, PT ;  /* 0x000000ff0d00720c */ /* 0x000fe40003f25270 */
[----:B------:R-:W-:-:S02]  /*1390*/  LOP3.LUT R9, R9, 0x800000, RZ, 0xfc, !PT ;  /* 0x0080000009097812 */ /* 0x000fc400078efcff */
[----:B------:R-:W-:Y:S02]  /*13a0*/  FSETP.NEU.FTZ.AND P0, PT, R3, R10, PT ;  /* 0x0000000a0300720b */ /* 0x000fe40003f1d000 */
[----:B------:R-:W-:Y:S02]  /*13b0*/  SHF.L.U32 R12, R9, R12, RZ ;  /* 0x0000000c090c7219 */ /* 0x000fe400000006ff */
[----:B------:R-:W-:Y:S02]  /*13c0*/  SEL R10, R11, RZ, P2 ;  /* 0x000000ff0b0a7207 */ /* 0x000fe40001000000 */
[----:B------:R-:W-:Y:S02]  /*13d0*/  ISETP.NE.AND P1, PT, R12, RZ, P1 ;  /* 0x000000ff0c00720c */ /* 0x000fe40000f25270 */
[----:B------:R-:W-:Y:S02]  /*13e0*/  SHF.R.U32.HI R10, RZ, R10, R9 ;  /* 0x0000000aff0a7219 */ /* 0x000fe40000011609 */
[----:B------:R-:W-:-:S02]  /*13f0*/  PLOP3.LUT P0, PT, P0, P1, PT, 0xf8, 0x8f ;  /* 0x00000000008f781c */ /* 0x000fc40000703f70 */
[----:B------:R-:W-:Y:S02]  /*1400*/  SHF.R.U32.HI R12, RZ, 0x1, R10 ;  /* 0x00000001ff0c7819 */ /* 0x000fe4000001160a */
[----:B------:R-:W-:-:S04]  /*1410*/  SEL R3, RZ, 0x1, !P0 ;  /* 0x00000001ff037807 */ /* 0x000fc80004000000 */
[----:B------:R-:W-:-:S04]  /*1420*/  LOP3.LUT R3, R3, 0x1, R12, 0xf8, !PT ;  /* 0x0000000103037812 */ /* 0x000fc800078ef80c */
[----:B------:R-:W-:-:S04]  /*1430*/  LOP3.LUT R3, R3, R10, RZ, 0xc0, !PT ;  /* 0x0000000a03037212 */ /* 0x000fc800078ec0ff */
[----:B------:R-:W-:-:S04]  /*1440*/  IADD3 R3, PT, PT, R12, R3, RZ ;  /* 0x000000030c037210 */ /* 0x000fc80007ffe0ff */
[----:B------:R-:W-:Y:S01]  /*1450*/  LOP3.LUT R0, R3, R0, RZ, 0xfc, !PT ;  /* 0x0000000003007212 */ /* 0x000fe200078efcff */
[----:B------:R-:W-:Y:S06]  /*1460*/  BRA `(.L_x_26) ;  /* 0x0000000000107947 */ /* 0x000fec0003800000 */
.L_x_25:
[----:B------:R-:W-:-:S04]  /*1470*/  LOP3.LUT R0, R0, 0x80000000, RZ, 0xc0, !PT ;  /* 0x8000000000007812 */ /* 0x000fc800078ec0ff */
[----:B------:R-:W-:Y:S01]  /*1480*/  LOP3.LUT R0, R0, 0x7f800000, RZ, 0xfc, !PT ;  /* 0x7f80000000007812 */ /* 0x000fe200078efcff */
[----:B------:R-:W-:Y:S06]  /*1490*/  BRA `(.L_x_26) ;  /* 0x0000000000047947 */ /* 0x000fec0003800000 */
.L_x_24:
[----:B------:R-:W-:-:S07]  /*14a0*/  LEA R0, R10, R0, 0x17 ;  /* 0x000000000a007211 */ /* 0x000fce00078eb8ff */
.L_x_26:
[----:B------:R-:W-:Y:S05]  /*14b0*/  BSYNC.RECONVERGENT B2 ;  /* 0x0000000000027941 */ /* 0x000fea0003800200 */
.L_x_23:
[----:B------:R-:W-:Y:S05]  /*14c0*/  BRA `(.L_x_27) ;  /* 0x0000000000207947 */ /* 0x000fea0003800000 */
.L_x_22:
[----:B------:R-:W-:-:S04]  /*14d0*/  LOP3.LUT R0, R3, 0x80000000, R0, 0x48, !PT ;  /* 0x8000000003007812 */ /* 0x000fc800078e4800 */
[----:B------:R-:W-:Y:S01]  /*14e0*/  LOP3.LUT R0, R0, 0x7f800000, RZ, 0xfc, !PT ;  /* 0x7f80000000007812 */ /* 0x000fe200078efcff */
[----:B------:R-:W-:Y:S06]  /*14f0*/  BRA `(.L_x_27) ;  /* 0x0000000000147947 */ /* 0x000fec0003800000 */
.L_x_21:
[----:B------:R-:W-:Y:S01]  /*1500*/  LOP3.LUT R0, R3, 0x80000000, R0, 0x48, !PT ;  /* 0x8000000003007812 */ /* 0x000fe200078e4800 */
[----:B------:R-:W-:Y:S06]  /*1510*/  BRA `(.L_x_27) ;  /* 0x00000000000c7947 */ /* 0x000fec0003800000 */
.L_x_20:
[----:B------:R-:W0:Y:S01]  /*1520*/  MUFU.RSQ R0, -QNAN ;  /* 0xffc0000000007908 */ /* 0x000e220000001400 */
[----:B------:R-:W-:Y:S05]  /*1530*/  BRA `(.L_x_27) ;  /* 0x0000000000047947 */ /* 0x000fea0003800000 */
.L_x_19:
[----:B------:R-:W-:-:S07]  /*1540*/  FADD.FTZ R0, R0, R3 ;  /* 0x0000000300007221 */ /* 0x000fce0000010000 */
.L_x_27:
[----:B------:R-:W-:Y:S05]  /*1550*/  BSYNC.RECONVERGENT B1 ;  /* 0x0000000000017941 */ /* 0x000fea0003800200 */
.L_x_17:
[----:B------:R-:W-:Y:S01]  /*1560*/  HFMA2 R9, -RZ, RZ, 0, 0 ;  /* 0x00000000ff097431 */ /* 0x000fe200000001ff */
[----:B0-----:R-:W-:-:S03]  /*1570*/  MOV R10, R0 ;  /* 0x00000000000a7202 */ /* 0x001fc60000000f00 */
[----:B------:R-:W-:Y:S05]  /*1580*/  RET.REL.NODEC R8 `(_Z18fast_stress_kernelPfPKfi) ;  /* 0xffffffe8089c7950 */ /* 0x000fea0003c3ffff */
.L_x_28:
[----:B------:R-:W-:-:S00]  /*1590*/  BRA `(.L_x_28) ;  /* 0xfffffffc00fc7947 */ /* 0x000fc0000383ffff */
[----:B------:R-:W-:-:S00]  /*15a0*/  NOP ;  /* 0x0000000000007918 */ /* 0x000fc00000000000 */
        /* <DEDUP_REMOVED lines=13> */
.L_x_30:


//--------------------- .nv.shared.reserved.0     --------------------------
	.section	.nv.shared.reserved.0,"aw",@nobits
	.weak		__nv_reservedSMEM_offset_0_alias
	.size		__nv_reservedSMEM_offset_0_alias, 0, 64
	.other		__nv_reservedSMEM_offset_0_alias,@"STO_CUDA_RESERVED_SHARED STV_DEFAULT"
__nv_reservedSMEM_offset_0_alias:
	.zero		0
	.zero		64


//--------------------- .nv.constant0._Z18fast_stress_kernelPfPKfi --------------------------
	.section	.nv.constant0._Z18fast_stress_kernelPfPKfi,"a",@progbits
	.sectionflags	@""
	.align	4
.nv.constant0._Z18fast_stress_kernelPfPKfi:
	.zero		916


//--------------------- SYMBOLS --------------------------

	.type		.nv.reservedSmem.offset0,@object
	.size		.nv.reservedSmem.offset0,0x4
